	.headerflags	@"EF_CUDA_TEXMODE_UNIFIED EF_CUDA_64BIT_ADDRESS EF_CUDA_ACCELERATORS EF_CUDA_SM90 EF_CUDA_VIRTUAL_SM(EF_CUDA_SM90)"
	.elftype	@"ET_EXEC"


//--------------------- .nv.info                  --------------------------
	.section	.nv.info,"",@"SHT_CUDA_INFO"
	.align	4


	//----- nvinfo : EIATTR_REGCOUNT
	.align		4
        /*0000*/ 	.byte	0x04, 0x2f
        /*0002*/ 	.short	(.L_3 - .L_2)
	.align		4
.L_2:
        /*0004*/ 	.word	index@(triton_poi_fused__native_batch_norm_legit_no_training_clone_relu_13)
        /*0008*/ 	.word	0x00000016


	//----- nvinfo : EIATTR_MIN_STACK_SIZE
	.align		4
.L_3:
        /*000c*/ 	.byte	0x04, 0x12
        /*000e*/ 	.short	(.L_5 - .L_4)
	.align		4
.L_4:
        /*0010*/ 	.word	index@(triton_poi_fused__native_batch_norm_legit_no_training_clone_relu_13)
        /*0014*/ 	.word	0x00000000


	//----- nvinfo : EIATTR_FRAME_SIZE
	.align		4
.L_5:
        /*0018*/ 	.byte	0x04, 0x11
        /*001a*/ 	.short	(.L_7 - .L_6)
	.align		4
.L_6:
        /*001c*/ 	.word	index@(triton_poi_fused__native_batch_norm_legit_no_training_clone_relu_13)
        /*0020*/ 	.word	0x00000000


	//----- nvinfo : EIATTR_MIN_STACK_SIZE
	.align		4
.L_7:
        /*0024*/ 	.byte	0x04, 0x12
        /*0026*/ 	.short	(.L_9 - .L_8)
	.align		4
.L_8:
        /*0028*/ 	.word	index@(triton_poi_fused__native_batch_norm_legit_no_training_clone_relu_13)
        /*002c*/ 	.word	0x00000000
.L_9:


//--------------------- .nv.info.triton_poi_fused__native_batch_norm_legit_no_training_clone_relu_13 --------------------------
	.section	.nv.info.triton_poi_fused__native_batch_norm_legit_no_training_clone_relu_13,"",@"SHT_CUDA_INFO"
	.sectionflags	@""
	.align	4


	//----- nvinfo : EIATTR_CUDA_API_VERSION
	.align		4
        /*0000*/ 	.byte	0x04, 0x37
        /*0002*/ 	.short	(.L_11 - .L_10)
.L_10:
        /*0004*/ 	.word	0x0000007c


	//----- nvinfo : EIATTR_KPARAM_INFO
	.align		4
.L_11:
        /*0008*/ 	.byte	0x04, 0x17
        /*000a*/ 	.short	(.L_13 - .L_12)
.L_12:
        /*000c*/ 	.word	0x00000000
        /*0010*/ 	.short	0x0006
        /*0012*/ 	.short	0x0030
        /*0014*/ 	.byte	0x00, 0xf0, 0x11, 0x00


	//----- nvinfo : EIATTR_KPARAM_INFO
	.align		4
.L_13:
        /*0018*/ 	.byte	0x04, 0x17
        /*001a*/ 	.short	(.L_15 - .L_14)
.L_14:
        /*001c*/ 	.word	0x00000000
        /*0020*/ 	.short	0x0005
        /*0022*/ 	.short	0x0028
        /*0024*/ 	.byte	0x00, 0xf4, 0x21, 0x00


	//----- nvinfo : EIATTR_KPARAM_INFO
	.align		4
.L_15:
        /*0028*/ 	.byte	0x04, 0x17
        /*002a*/ 	.short	(.L_17 - .L_16)
.L_16:
        /*002c*/ 	.word	0x00000000
        /*0030*/ 	.short	0x0004
        /*0032*/ 	.short	0x0020
        /*0034*/ 	.byte	0x00, 0xf4, 0x21, 0x00


	//----- nvinfo : EIATTR_KPARAM_INFO
	.align		4
.L_17:
        /*0038*/ 	.byte	0x04, 0x17
        /*003a*/ 	.short	(.L_19 - .L_18)
.L_18:
        /*003c*/ 	.word	0x00000000
        /*0040*/ 	.short	0x0003
        /*0042*/ 	.short	0x0018
        /*0044*/ 	.byte	0x00, 0xf4, 0x21, 0x00


	//----- nvinfo : EIATTR_KPARAM_INFO
	.align		4
.L_19:
        /*0048*/ 	.byte	0x04, 0x17
        /*004a*/ 	.short	(.L_21 - .L_20)
.L_20:
        /*004c*/ 	.word	0x00000000
        /*0050*/ 	.short	0x0002
        /*0052*/ 	.short	0x0010
        /*0054*/ 	.byte	0x00, 0xf4, 0x21, 0x00


	//----- nvinfo : EIATTR_KPARAM_INFO
	.align		4
.L_21:
        /*0058*/ 	.byte	0x04, 0x17
        /*005a*/ 	.short	(.L_23 - .L_22)
.L_22:
        /*005c*/ 	.word	0x00000000
        /*0060*/ 	.short	0x0001
        /*0062*/ 	.short	0x0008
        /*0064*/ 	.byte	0x00, 0xf4, 0x21, 0x00


	//----- nvinfo : EIATTR_KPARAM_INFO
	.align		4
.L_23:
        /*0068*/ 	.byte	0x04, 0x17
        /*006a*/ 	.short	(.L_25 - .L_24)
.L_24:
        /*006c*/ 	.word	0x00000000
        /*0070*/ 	.short	0x0000
        /*0072*/ 	.short	0x0000
        /*0074*/ 	.byte	0x00, 0xf4, 0x21, 0x00


	//----- nvinfo : EIATTR_SPARSE_MMA_MASK
	.align		4
.L_25:
        /*0078*/ 	.byte	0x03, 0x50
        /*007a*/ 	.short	0x0000


	//----- nvinfo : EIATTR_MAXREG_COUNT
	.align		4
        /*007c*/ 	.byte	0x03, 0x1b
        /*007e*/ 	.short	0x00ff


	//----- nvinfo : EIATTR_EXIT_INSTR_OFFSETS
	.align		4
        /*0080*/ 	.byte	0x04, 0x1c
        /*0082*/ 	.short	(.L_27 - .L_26)


	//   ....[0]....
.L_26:
        /*0084*/ 	.word	0x000004a0


	//   ....[1]....
        /*0088*/ 	.word	0x000004c0


	//----- nvinfo : EIATTR_REQNTID
	.align		4
.L_27:
        /*008c*/ 	.byte	0x04, 0x10
        /*008e*/ 	.short	(.L_29 - .L_28)
.L_28:
        /*0090*/ 	.word	0x00000080
        /*0094*/ 	.word	0x00000001
        /*0098*/ 	.word	0x00000001


	//----- nvinfo : EIATTR_CBANK_PARAM_SIZE
	.align		4
.L_29:
        /*009c*/ 	.byte	0x03, 0x19
        /*009e*/ 	.short	0x0034


	//----- nvinfo : EIATTR_PARAM_CBANK
	.align		4
        /*00a0*/ 	.byte	0x04, 0x0a
        /*00a2*/ 	.short	(.L_31 - .L_30)
	.align		4
.L_30:
        /*00a4*/ 	.word	index@(.nv.constant0.triton_poi_fused__native_batch_norm_legit_no_training_clone_relu_13)
        /*00a8*/ 	.short	0x0210
        /*00aa*/ 	.short	0x0034


	//----- nvinfo : EIATTR_SW_WAR
	.align		4
.L_31:
        /*00ac*/ 	.byte	0x04, 0x36
        /*00ae*/ 	.short	(.L_33 - .L_32)
.L_32:
        /*00b0*/ 	.word	0x00000008
.L_33:


//--------------------- .nv.callgraph             --------------------------
	.section	.nv.callgraph,"",@"SHT_CUDA_CALLGRAPH"
	.align	4
	.sectionentsize	8
	.align		4
        /*0000*/ 	.word	0x00000000
	.align		4
        /*0004*/ 	.word	0xffffffff
	.align		4
        /*0008*/ 	.word	0x00000000
	.align		4
        /*000c*/ 	.word	0xfffffffe
	.align		4
        /*0010*/ 	.word	0x00000000
	.align		4
        /*0014*/ 	.word	0xfffffffd
	.align		4
        /*0018*/ 	.word	0x00000000
	.align		4
        /*001c*/ 	.word	0xfffffffc


//--------------------- .nv.constant4             --------------------------
	.section	.nv.constant4,"a",@progbits
	.align	8
	.align		8
.nv.constant4:
        /*0000*/ 	.dword	_$_str
	.align		8
        /*0008*/ 	.dword	_$_str_$_2


//--------------------- .text.triton_poi_fused__native_batch_norm_legit_no_training_clone_relu_13 --------------------------
	.section	.text.triton_poi_fused__native_batch_norm_legit_no_training_clone_relu_13,"ax",@progbits
	.align	128
        .global         triton_poi_fused__native_batch_norm_legit_no_training_clone_relu_13
        .type           triton_poi_fused__native_batch_norm_legit_no_training_clone_relu_13,@function
        .size           triton_poi_fused__native_batch_norm_legit_no_training_clone_relu_13,(.L_x_1 - triton_poi_fused__native_batch_norm_legit_no_training_clone_relu_13)
        .other          triton_poi_fused__native_batch_norm_legit_no_training_clone_relu_13,@"STO_CUDA_ENTRY STV_DEFAULT"
triton_poi_fused__native_batch_norm_legit_no_training_clone_relu_13:
.text.triton_poi_fused__native_batch_norm_legit_no_training_clone_relu_13:
[----:B------:R-:W0:Y:S01]  /*0000*/  LDC R1, c[0x0][0x28] ;  /* 0x00000a00ff017b82 */ /* 0x000e220000000800 */
[----:B------:R-:W1:Y:S07]  /*0010*/  S2R R0, SR_TID.X ;  /* 0x0000000000007919 */ /* 0x000e6e0000002100 */
[----:B------:R-:W2:Y:S01]  /*0020*/  LDC.64 R6, c[0x0][0x220] ;  /* 0x00008800ff067b82 */ /* 0x000ea20000000a00 */
[----:B------:R-:W-:Y:S01]  /*0030*/  ULDC.64 UR4, c[0x0][0x208] ;  /* 0x0000820000047ab9 */ /* 0x000fe20000000a00 */
[----:B------:R-:W3:Y:S06]  /*0040*/  S2R R3, SR_CTAID.X ;  /* 0x0000000000037919 */ /* 0x000eec0000002500 */
[----:B------:R-:W4:Y:S08]  /*0050*/  LDC.64 R4, c[0x0][0x210] ;  /* 0x00008400ff047b82 */ /* 0x000f300000000a00 */
[----:B------:R-:W5:Y:S08]  /*0060*/  LDC.64 R12, c[0x0][0x218] ;  /* 0x00008600ff0c7b82 */ /* 0x000f700000000a00 */
[----:B------:R-:W4:Y:S01]  /*0070*/  LDC.64 R14, c[0x0][0x228] ;  /* 0x00008a00ff0e7b82 */ /* 0x000f220000000a00 */
[----:B-1----:R-:W-:-:S04]  /*0080*/  SHF.L.U32 R0, R0, 0x1, RZ ;  /* 0x0000000100007819 */ /* 0x002fc800000006ff */
[----:B------:R-:W-:-:S04]  /*0090*/  LOP3.LUT R0, R0, 0xfe, RZ, 0xc0, !PT ;  /* 0x000000fe00007812 */ /* 0x000fc800078ec0ff */
[----:B---3--:R-:W-:-:S04]  /*00a0*/  LEA R0, R3, R0, 0x8 ;  /* 0x0000000003007211 */ /* 0x008fc800078e40ff */
[C---:B------:R-:W-:Y:S01]  /*00b0*/  ISETP.GE.AND P0, PT, R0.reuse, 0x1600, PT ;  /* 0x000016000000780c */ /* 0x040fe20003f06270 */
[----:B------:R-:W-:-:S05]  /*00c0*/  IMAD.HI R9, R0, 0x2e8ba2e9, RZ ;  /* 0x2e8ba2e900097827 */ /* 0x000fca00078e02ff */
[----:B------:R-:W-:-:S04]  /*00d0*/  SHF.R.U32.HI R10, RZ, 0x1f, R9 ;  /* 0x0000001fff0a7819 */ /* 0x000fc80000011609 */
[----:B------:R-:W-:-:S05]  /*00e0*/  LEA.HI.SX32 R3, R9, R10, 0x1e ;  /* 0x0000000a09037211 */ /* 0x000fca00078ff2ff */
[----:B------:R-:W-:Y:S01]  /*00f0*/  IMAD R8, R3, -0x16, R0 ;  /* 0xffffffea03087824 */ /* 0x000fe200078e0200 */
[----:B------:R-:W-:-:S03]  /*0100*/  CS2R R2, SRZ ;  /* 0x0000000000027805 */ /* 0x000fc6000001ff00 */
[----:B--2---:R-:W-:-:S05]  /*0110*/  IMAD.WIDE R6, R8, 0x4, R6 ;  /* 0x0000000408067825 */ /* 0x004fca00078e0206 */
[----:B------:R1:W2:Y:S01]  /*0120*/  @!P0 LDG.E.EL.64 R2, desc[UR4][R6.64] ;  /* 0x0000000406028981 */ /* 0x0002a2000c2e1b00 */
[CC--:B------:R-:W-:Y:S01]  /*0130*/  LEA.HI.SX32 R17, R9.reuse, R10.reuse, 0x1b ;  /* 0x0000000a09117211 */ /* 0x0c0fe200078fdaff */
[----:B-----5:R-:W-:Y:S01]  /*0140*/  IMAD.WIDE R12, R8, 0x4, R12 ;  /* 0x00000004080c7825 */ /* 0x020fe200078e020c */
[----:B------:R-:W-:Y:S02]  /*0150*/  LEA.HI.SX32 R10, R9, R10, 0x18 ;  /* 0x0000000a090a7211 */ /* 0x000fe400078fc2ff */
[C---:B------:R-:W-:Y:S01]  /*0160*/  LEA.HI R9, R17.reuse, R17, RZ, 0x3 ;  /* 0x0000001111097211 */ /* 0x040fe200078f18ff */
[----:B------:R-:W-:-:S03]  /*0170*/  IMAD R11, R17, -0xb0, R0 ;  /* 0xffffff50110b7824 */ /* 0x000fc600078e0200 */
[----:B------:R-:W-:Y:S01]  /*0180*/  LOP3.LUT R16, R9, 0xfffffff8, RZ, 0xc0, !PT ;  /* 0xfffffff809107812 */ /* 0x000fe200078ec0ff */
[----:B------:R-:W-:Y:S02]  /*0190*/  IMAD R18, R10, 0x6f6, R11 ;  /* 0x000006f60a127824 */ /* 0x000fe400078e020b */
[----:B------:R-:W3:Y:S01]  /*01a0*/  LDC.64 R10, c[0x0][0x230] ;  /* 0x00008c00ff0a7b82 */ /* 0x000ee20000000a00 */
[----:B------:R-:W-:Y:S02]  /*01b0*/  IADD3 R16, R17, -R16, RZ ;  /* 0x8000001011107210 */ /* 0x000fe40007ffe0ff */
[----:B-1----:R-:W-:-:S05]  /*01c0*/  IADD3 R7, R18, 0xdc, RZ ;  /* 0x000000dc12077810 */ /* 0x002fca0007ffe0ff */
[----:B------:R-:W-:-:S04]  /*01d0*/  IMAD R7, R16, 0xc6, R7 ;  /* 0x000000c610077824 */ /* 0x000fc800078e0207 */
[----:B----4-:R-:W-:Y:S01]  /*01e0*/  IMAD.WIDE R16, R7, 0x4, R4 ;  /* 0x0000000407107825 */ /* 0x010fe200078e0204 */
[----:B------:R-:W-:Y:S02]  /*01f0*/  CS2R R6, SRZ ;  /* 0x0000000000067805 */ /* 0x000fe4000001ff00 */
[----:B------:R-:W-:Y:S01]  /*0200*/  CS2R R4, SRZ ;  /* 0x0000000000047805 */ /* 0x000fe2000001ff00 */
[----:B0-----:R-:W-:-:S03]  /*0210*/  IMAD.WIDE R14, R8, 0x4, R14 ;  /* 0x00000004080e7825 */ /* 0x001fc600078e020e */
[----:B------:R-:W4:Y:S04]  /*0220*/  @!P0 LDG.E.EL.64 R6, desc[UR4][R12.64] ;  /* 0x000000040c068981 */ /* 0x000f28000c2e1b00 */
[----:B------:R-:W4:Y:S01]  /*0230*/  @!P0 LDG.E.64 R4, desc[UR4][R16.64] ;  /* 0x0000000410048981 */ /* 0x000f22000c1e1b00 */
[----:B---3--:R-:W-:Y:S01]  /*0240*/  IMAD.WIDE R18, R8, 0x4, R10 ;  /* 0x0000000408127825 */ /* 0x008fe200078e020a */
[----:B------:R-:W-:Y:S02]  /*0250*/  CS2R R10, SRZ ;  /* 0x00000000000a7805 */ /* 0x000fe4000001ff00 */
[----:B------:R-:W-:-:S04]  /*0260*/  CS2R R8, SRZ ;  /* 0x0000000000087805 */ /* 0x000fc8000001ff00 */
[----:B------:R0:W3:Y:S04]  /*0270*/  @!P0 LDG.E.EL.64 R10, desc[UR4][R14.64] ;  /* 0x000000040e0a8981 */ /* 0x0000e8000c2e1b00 */
[----:B------:R-:W3:Y:S01]  /*0280*/  @!P0 LDG.E.EL.64 R8, desc[UR4][R18.64] ;  /* 0x0000000412088981 */ /* 0x000ee2000c2e1b00 */
[----:B0-----:R-:W-:Y:S01]  /*0290*/  HFMA2.MMA R14, -RZ, RZ, 1.625, 0 ;  /* 0x3e800000ff0e7435 */ /* 0x001fe200000001ff */
[----:B--2---:R-:W-:Y:S01]  /*02a0*/  FADD R2, R2, 0.0010000000474974513054 ;  /* 0x3a83126f02027421 */ /* 0x004fe20000000000 */
[----:B------:R-:W-:-:S03]  /*02b0*/  FADD R3, R3, 0.0010000000474974513054 ;  /* 0x3a83126f03037421 */ /* 0x000fc60000000000 */
[----:B------:R-:W0:Y:S08]  /*02c0*/  MUFU.SQRT R12, R2 ;  /* 0x00000002000c7308 */ /* 0x000e300000002000 */
[----:B------:R1:W2:Y:S01]  /*02d0*/  MUFU.SQRT R13, R3 ;  /* 0x00000003000d7308 */ /* 0x0002a20000002000 */
[C---:B0-----:R-:W-:Y:S02]  /*02e0*/  FSETP.GT.AND P1, PT, R12.reuse, 8.50705917302346158658e+37, PT ;  /* 0x7e8000000c00780b */ /* 0x041fe40003f24000 */
[----:B------:R-:W-:Y:S01]  /*02f0*/  FSETP.GEU.AND P3, PT, R12, 1.175494350822287508e-38, PT ;  /* 0x008000000c00780b */ /* 0x000fe20003f6e000 */
[----:B-1----:R-:W0:Y:S01]  /*0300*/  LDC.64 R2, c[0x0][0x238] ;  /* 0x00008e00ff027b82 */ /* 0x002e220000000a00 */
[----:B------:R-:W-:-:S02]  /*0310*/  FSEL R15, R14, 1, P1 ;  /* 0x3f8000000e0f7808 */ /* 0x000fc40000800000 */
[C---:B--2---:R-:W-:Y:S02]  /*0320*/  FSETP.GT.AND P2, PT, R13.reuse, 8.50705917302346158658e+37, PT ;  /* 0x7e8000000d00780b */ /* 0x044fe40003f44000 */
[----:B------:R-:W-:Y:S02]  /*0330*/  FSETP.GEU.AND P4, PT, R13, 1.175494350822287508e-38, PT ;  /* 0x008000000d00780b */ /* 0x000fe40003f8e000 */
[----:B------:R-:W-:-:S03]  /*0340*/  FSEL R14, R14, 1, P2 ;  /* 0x3f8000000e0e7808 */ /* 0x000fc60001000000 */
[----:B------:R-:W-:Y:S02]  /*0350*/  @P1 FMUL R12, R12, 0.25 ;  /* 0x3e8000000c0c1820 */ /* 0x000fe40000400000 */
[----:B------:R-:W-:Y:S01]  /*0360*/  @!P3 FMUL R15, R15, 16777216 ;  /* 0x4b8000000f0fb820 */ /* 0x000fe20000400000 */
[----:B----4-:R-:W-:Y:S01]  /*0370*/  FADD R5, -R7, R5 ;  /* 0x0000000507057221 */ /* 0x010fe20000000100 */
[----:B------:R-:W-:Y:S01]  /*0380*/  @!P3 FMUL R12, R12, 16777216 ;  /* 0x4b8000000c0cb820 */ /* 0x000fe20000400000 */
[----:B------:R-:W-:Y:S01]  /*0390*/  FADD R4, -R6, R4 ;  /* 0x0000000406047221 */ /* 0x000fe20000000100 */
[----:B------:R-:W-:-:S04]  /*03a0*/  @P2 FMUL R13, R13, 0.25 ;  /* 0x3e8000000d0d2820 */ /* 0x000fc80000400000 */
[----:B------:R-:W1:Y:S01]  /*03b0*/  MUFU.RCP R12, R12 ;  /* 0x0000000c000c7308 */ /* 0x000e620000001000 */
[----:B------:R-:W-:Y:S01]  /*03c0*/  @!P4 FMUL R14, R14, 16777216 ;  /* 0x4b8000000e0ec820 */ /* 0x000fe20000400000 */
[----:B------:R-:W-:Y:S01]  /*03d0*/  @!P4 FMUL R13, R13, 16777216 ;  /* 0x4b8000000d0dc820 */ /* 0x000fe20000400000 */
[----:B0-----:R-:W-:-:S05]  /*03e0*/  IMAD.WIDE R2, R0, 0x4, R2 ;  /* 0x0000000400027825 */ /* 0x001fca00078e0202 */
[----:B------:R-:W0:Y:S01]  /*03f0*/  MUFU.RCP R13, R13 ;  /* 0x0000000d000d7308 */ /* 0x000e220000001000 */
[----:B-1----:R-:W-:-:S04]  /*0400*/  FMUL R15, R12, R15 ;  /* 0x0000000f0c0f7220 */ /* 0x002fc80000400000 */
[----:B------:R-:W-:Y:S01]  /*0410*/  FMUL R15, R4, R15 ;  /* 0x0000000f040f7220 */ /* 0x000fe20000400000 */
[----:B0-----:R-:W-:-:S03]  /*0420*/  FMUL R14, R13, R14 ;  /* 0x0000000e0d0e7220 */ /* 0x001fc60000400000 */
[----:B---3--:R-:W-:Y:S01]  /*0430*/  FFMA R8, R15, R10, R8 ;  /* 0x0000000a0f087223 */ /* 0x008fe20000000008 */
[----:B------:R-:W-:-:S04]  /*0440*/  FMUL R14, R5, R14 ;  /* 0x0000000e050e7220 */ /* 0x000fc80000400000 */
[----:B------:R-:W-:Y:S01]  /*0450*/  FSETP.GEU.AND P1, PT, R8, RZ, PT ;  /* 0x000000ff0800720b */ /* 0x000fe20003f2e000 */
[----:B------:R-:W-:-:S03]  /*0460*/  FFMA R9, R14, R11, R9 ;  /* 0x0000000b0e097223 */ /* 0x000fc60000000009 */
[----:B------:R-:W-:Y:S02]  /*0470*/  FSEL R8, R8, RZ, P1 ;  /* 0x000000ff08087208 */ /* 0x000fe40000800000 */
[----:B------:R-:W-:-:S04]  /*0480*/  FSETP.GEU.AND P2, PT, R9, RZ, PT ;  /* 0x000000ff0900720b */ /* 0x000fc80003f4e000 */
[----:B------:R-:W-:Y:S01]  /*0490*/  FSEL R9, R9, RZ, P2 ;  /* 0x000000ff09097208 */ /* 0x000fe20001000000 */
[----:B------:R-:W-:Y:S08]  /*04a0*/  @P0 EXIT ;  /* 0x000000000000094d */ /* 0x000ff00003800000 */
[----:B------:R-:W-:Y:S01]  /*04b0*/  STG.E.64 desc[UR4][R2.64], R8 ;  /* 0x0000000802007986 */ /* 0x000fe2000c101b04 */
[----:B------:R-:W-:Y:S05]  /*04c0*/  EXIT ;  /* 0x000000000000794d */ /* 0x000fea0003800000 */
.L_x_0:
[----:B------:R-:W-:-:S00]  /*04d0*/  BRA `(.L_x_0) ;  /* 0xfffffffc00fc7947 */ /* 0x000fc0000383ffff */
[----:B------:R-:W-:-:S00]  /*04e0*/  NOP ;  /* 0x0000000000007918 */ /* 0x000fc00000000000 */
        /* <DEDUP_REMOVED lines=9> */
.L_x_1:


//--------------------- .nv.global.init           --------------------------
	.section	.nv.global.init,"aw",@progbits
.nv.global.init:
	.type		_$_str,@object
	.size		_$_str,(_$_str_$_2 - _$_str)
_$_str:
        /*0000*/ 	.byte	0x5f, 0x5f, 0x43, 0x55, 0x44, 0x41, 0x5f, 0x46, 0x54, 0x5a, 0x00
	.type		_$_str_$_2,@object
	.size		_$_str_$_2,(.L_1 - _$_str_$_2)
_$_str_$_2:
        /*000b*/ 	.byte	0x5f, 0x5f, 0x43, 0x55, 0x44, 0x41, 0x5f, 0x50, 0x52, 0x45, 0x43, 0x5f, 0x53, 0x51, 0x52, 0x54
        /*001b*/ 	.byte	0x00
.L_1:


//--------------------- .nv.constant0.triton_poi_fused__native_batch_norm_legit_no_training_clone_relu_13 --------------------------
	.section	.nv.constant0.triton_poi_fused__native_batch_norm_legit_no_training_clone_relu_13,"a",@progbits
	.sectionflags	@""
	.align	4
.nv.constant0.triton_poi_fused__native_batch_norm_legit_no_training_clone_relu_13:
	.zero		580
